//
// Generated by NVIDIA NVVM Compiler
//
// Compiler Build ID: CL-36424714
// Cuda compilation tools, release 13.0, V13.0.88
// Based on NVVM 20.0.0
//

.version 9.0
.target sm_100
.address_size 64

	// .globl	_Z11reduce_treePiS_i
.extern .shared .align 16 .b8 sdata[];

.visible .entry _Z11reduce_treePiS_i(
	.param .u64 .ptr .align 1 _Z11reduce_treePiS_i_param_0,
	.param .u64 .ptr .align 1 _Z11reduce_treePiS_i_param_1,
	.param .u32 _Z11reduce_treePiS_i_param_2
)
{
	.reg .pred 	%p<6>;
	.reg .b32 	%r<21>;
	.reg .b64 	%rd<7>;

	ld.param.u64 	%rd1, [_Z11reduce_treePiS_i_param_0];
	ld.param.u64 	%rd2, [_Z11reduce_treePiS_i_param_1];
	ld.param.u32 	%r7, [_Z11reduce_treePiS_i_param_2];
	mov.u32 	%r1, %tid.x;
	mov.u32 	%r8, %ctaid.x;
	mov.u32 	%r20, %ntid.x;
	mad.lo.s32 	%r3, %r8, %r20, %r1;
	setp.ge.s32 	%p1, %r3, %r7;
	shl.b32 	%r9, %r1, 2;
	mov.u32 	%r10, sdata;
	add.s32 	%r4, %r10, %r9;
	@%p1 bra 	$L__BB0_2;
	cvta.to.global.u64 	%rd3, %rd1;
	mul.wide.s32 	%rd4, %r3, 4;
	add.s64 	%rd5, %rd3, %rd4;
	ld.global.u32 	%r12, [%rd5];
	st.shared.u32 	[%r4], %r12;
	bra.uni 	$L__BB0_3;
$L__BB0_2:
	mov.b32 	%r11, 0;
	st.shared.u32 	[%r4], %r11;
$L__BB0_3:
	bar.sync 	0;
	setp.lt.u32 	%p2, %r20, 2;
	@%p2 bra 	$L__BB0_7;
$L__BB0_4:
	shr.u32 	%r6, %r20, 1;
	setp.ge.u32 	%p3, %r1, %r6;
	@%p3 bra 	$L__BB0_6;
	shl.b32 	%r13, %r6, 2;
	add.s32 	%r14, %r4, %r13;
	ld.shared.u32 	%r15, [%r14];
	ld.shared.u32 	%r16, [%r4];
	add.s32 	%r17, %r16, %r15;
	st.shared.u32 	[%r4], %r17;
$L__BB0_6:
	bar.sync 	0;
	setp.gt.u32 	%p4, %r20, 3;
	mov.u32 	%r20, %r6;
	@%p4 bra 	$L__BB0_4;
$L__BB0_7:
	setp.ne.s32 	%p5, %r1, 0;
	@%p5 bra 	$L__BB0_9;
	ld.shared.u32 	%r18, [sdata];
	cvta.to.global.u64 	%rd6, %rd2;
	atom.global.add.u32 	%r19, [%rd6], %r18;
$L__BB0_9:
	ret;

}


// ===== COMPILED SASS (sm_100) =====

	.target	sm_100

	.elftype	@"ET_EXEC"


//--------------------- .note.nv.tkinfo           --------------------------
	.section	.note.nv.tkinfo,"",@"SHT_NOTE"
	.sectionflags	@"SHF_NOTE_NV_TKINFO"
	.tkinfo
        /*0018*/ 	.word	0x00000002
        /*0030*/ 	.string	""
        /*0030*/ 	.string	"ptxas"
        /*0030*/ 	.string	"Cuda compilation tools, release 13.0, V13.0.88"
        /*0030*/ 	.string	"Build cuda_13.0.r13.0/compiler.36424714_0"
        /*0030*/ 	.string	"-arch sm_100 -m 64 "



//--------------------- .note.nv.cuinfo           --------------------------
	.section	.note.nv.cuinfo,"",@"SHT_NOTE"
	.sectionflags	@"SHF_NOTE_NV_CUINFO"
        /*0018*/ 	.short	0x0002
        /*001a*/ 	.short	0x0064
        /*001c*/ 	.short	0x0082
	.zero		2


//--------------------- .nv.info                  --------------------------
	.section	.nv.info,"",@"SHT_CUDA_INFO"
	.align	4


	//----- nvinfo : EIATTR_REGCOUNT
	.align		4
        /*0000*/ 	.byte	0x04, 0x2f
        /*0002*/ 	.short	(.L_1 - .L_0)
	.align		4
.L_0:
        /*0004*/ 	.word	index@(_Z11reduce_treePiS_i)
        /*0008*/ 	.word	0x0000000a


	//----- nvinfo : EIATTR_FRAME_SIZE
	.align		4
.L_1:
        /*000c*/ 	.byte	0x04, 0x11
        /*000e*/ 	.short	(.L_3 - .L_2)
	.align		4
.L_2:
        /*0010*/ 	.word	index@(_Z11reduce_treePiS_i)
        /*0014*/ 	.word	0x00000000


	//----- nvinfo : EIATTR_MIN_STACK_SIZE
	.align		4
.L_3:
        /*0018*/ 	.byte	0x04, 0x12
        /*001a*/ 	.short	(.L_5 - .L_4)
	.align		4
.L_4:
        /*001c*/ 	.word	index@(_Z11reduce_treePiS_i)
        /*0020*/ 	.word	0x00000000
.L_5:


//--------------------- .nv.compat                --------------------------
	.section	.nv.compat,"",@"SHT_CUDA_COMPAT_INFO"
	.align	4
        /*0000*/ 	.byte	0x02, 0x09, 0x00, 0x00, 0x02, 0x02, 0x01, 0x00, 0x02, 0x05, 0x05, 0x00, 0x03, 0x07, 0x01, 0x01
        /*0010*/ 	.byte	0x02, 0x03, 0x00, 0x00, 0x02, 0x06, 0x01, 0x00, 0x04, 0x0b, 0x08, 0x00, 0x09, 0x00, 0x00, 0x00
        /*0020*/ 	.byte	0x00, 0x00, 0x00, 0x00


//--------------------- .nv.info._Z11reduce_treePiS_i --------------------------
	.section	.nv.info._Z11reduce_treePiS_i,"",@"SHT_CUDA_INFO"
	.sectionflags	@""
	.align	4


	//----- nvinfo : EIATTR_CUDA_API_VERSION
	.align		4
        /*0000*/ 	.byte	0x04, 0x37
        /*0002*/ 	.short	(.L_7 - .L_6)
.L_6:
        /*0004*/ 	.word	0x00000082


	//----- nvinfo : EIATTR_KPARAM_INFO
	.align		4
.L_7:
        /*0008*/ 	.byte	0x04, 0x17
        /*000a*/ 	.short	(.L_9 - .L_8)
.L_8:
        /*000c*/ 	.word	0x00000000
        /*0010*/ 	.short	0x0002
        /*0012*/ 	.short	0x0010
        /*0014*/ 	.byte	0x00, 0xf0, 0x11, 0x00


	//----- nvinfo : EIATTR_KPARAM_INFO
	.align		4
.L_9:
        /*0018*/ 	.byte	0x04, 0x17
        /*001a*/ 	.short	(.L_11 - .L_10)
.L_10:
        /*001c*/ 	.word	0x00000000
        /*0020*/ 	.short	0x0001
        /*0022*/ 	.short	0x0008
        /*0024*/ 	.byte	0x00, 0xf5, 0x21, 0x00


	//----- nvinfo : EIATTR_KPARAM_INFO
	.align		4
.L_11:
        /*0028*/ 	.byte	0x04, 0x17
        /*002a*/ 	.short	(.L_13 - .L_12)
.L_12:
        /*002c*/ 	.word	0x00000000
        /*0030*/ 	.short	0x0000
        /*0032*/ 	.short	0x0000
        /*0034*/ 	.byte	0x00, 0xf5, 0x21, 0x00


	//----- nvinfo : EIATTR_SPARSE_MMA_MASK
	.align		4
.L_13:
        /*0038*/ 	.byte	0x03, 0x50
        /*003a*/ 	.short	0x0000


	//----- nvinfo : EIATTR_MAXREG_COUNT
	.align		4
        /*003c*/ 	.byte	0x03, 0x1b
        /*003e*/ 	.short	0x00ff


	//----- nvinfo : EIATTR_NUM_BARRIERS
	.align		4
        /*0040*/ 	.byte	0x02, 0x4c
        /*0042*/ 	.byte	0x01
	.zero		1


	//----- nvinfo : EIATTR_MERCURY_ISA_VERSION
	.align		4
        /*0044*/ 	.byte	0x03, 0x5f
        /*0046*/ 	.short	0x0101


	//----- nvinfo : EIATTR_VRC_CTA_INIT_COUNT
	.align		4
        /*0048*/ 	.byte	0x02, 0x4a
	.zero		1
	.zero		1


	//----- nvinfo : EIATTR_EXIT_INSTR_OFFSETS
	.align		4
        /*004c*/ 	.byte	0x04, 0x1c
        /*004e*/ 	.short	(.L_15 - .L_14)


	//   ....[0]....
.L_14:
        /*0050*/ 	.word	0x00000200


	//   ....[1]....
        /*0054*/ 	.word	0x00000270


	//----- nvinfo : EIATTR_CBANK_PARAM_SIZE
	.align		4
.L_15:
        /*0058*/ 	.byte	0x03, 0x19
        /*005a*/ 	.short	0x0014


	//----- nvinfo : EIATTR_PARAM_CBANK
	.align		4
        /*005c*/ 	.byte	0x04, 0x0a
        /*005e*/ 	.short	(.L_17 - .L_16)
	.align		4
.L_16:
        /*0060*/ 	.word	index@(.nv.constant0._Z11reduce_treePiS_i)
        /*0064*/ 	.short	0x0380
        /*0066*/ 	.short	0x0014


	//----- nvinfo : EIATTR_SW_WAR
	.align		4
.L_17:
        /*0068*/ 	.byte	0x04, 0x36
        /*006a*/ 	.short	(.L_19 - .L_18)
.L_18:
        /*006c*/ 	.word	0x00000008
.L_19:


//--------------------- .nv.callgraph             --------------------------
	.section	.nv.callgraph,"",@"SHT_CUDA_CALLGRAPH"
	.align	4
	.sectionentsize	8
	.align		4
        /*0000*/ 	.word	0x00000000
	.align		4
        /*0004*/ 	.word	0xffffffff
	.align		4
        /*0008*/ 	.word	0x00000000
	.align		4
        /*000c*/ 	.word	0xfffffffe
	.align		4
        /*0010*/ 	.word	0x00000000
	.align		4
        /*0014*/ 	.word	0xfffffffd
	.align		4
        /*0018*/ 	.word	0x00000000
	.align		4
        /*001c*/ 	.word	0xfffffffc


//--------------------- .text._Z11reduce_treePiS_i --------------------------
	.section	.text._Z11reduce_treePiS_i,"ax",@progbits
	.align	128
        .global         _Z11reduce_treePiS_i
        .type           _Z11reduce_treePiS_i,@function
        .size           _Z11reduce_treePiS_i,(.L_x_3 - _Z11reduce_treePiS_i)
        .other          _Z11reduce_treePiS_i,@"STO_CUDA_ENTRY STV_DEFAULT"
_Z11reduce_treePiS_i:
.text._Z11reduce_treePiS_i:
[----:B------:R-:W-:Y:S01]  /*0000*/  LDC R1, c[0x0][0x37c] ;  /* 0x0000df00ff017b82 */ /* 0x000fe20000000800 */
[----:B------:R-:W0:Y:S07]  /*0010*/  S2R R7, SR_TID.X ;  /* 0x0000000000077919 */ /* 0x000e2e0000002100 */
[----:B------:R-:W0:Y:S01]  /*0020*/  S2UR UR4, SR_CTAID.X ;  /* 0x00000000000479c3 */ /* 0x000e220000002500 */
[----:B------:R-:W1:Y:S01]  /*0030*/  LDCU UR5, c[0x0][0x390] ;  /* 0x00007200ff0577ac */ /* 0x000e620008000800 */
[----:B------:R-:W2:Y:S06]  /*0040*/  LDCU.64 UR6, c[0x0][0x358] ;  /* 0x00006b00ff0677ac */ /* 0x000eac0008000a00 */
[----:B------:R-:W0:Y:S02]  /*0050*/  LDC R4, c[0x0][0x360] ;  /* 0x0000d800ff047b82 */ /* 0x000e240000000800 */
[----:B0-----:R-:W-:-:S05]  /*0060*/  IMAD R5, R4, UR4, R7 ;  /* 0x0000000404057c24 */ /* 0x001fca000f8e0207 */
[----:B-1----:R-:W-:-:S13]  /*0070*/  ISETP.GE.AND P1, PT, R5, UR5, PT ;  /* 0x0000000505007c0c */ /* 0x002fda000bf26270 */
[----:B------:R-:W0:Y:S02]  /*0080*/  @!P1 LDC.64 R2, c[0x0][0x380] ;  /* 0x0000e000ff029b82 */ /* 0x000e240000000a00 */
[----:B0-----:R-:W-:-:S06]  /*0090*/  @!P1 IMAD.WIDE R2, R5, 0x4, R2 ;  /* 0x0000000405029825 */ /* 0x001fcc00078e0202 */
[----:B--2---:R-:W2:Y:S01]  /*00a0*/  @!P1 LDG.E R3, desc[UR6][R2.64] ;  /* 0x0000000602039981 */ /* 0x004ea2000c1e1900 */
[----:B------:R-:W0:Y:S01]  /*00b0*/  S2UR UR5, SR_CgaCtaId ;  /* 0x00000000000579c3 */ /* 0x000e220000008800 */
[----:B------:R-:W-:Y:S01]  /*00c0*/  UMOV UR4, 0x400 ;  /* 0x0000040000047882 */ /* 0x000fe20000000000 */
[----:B------:R-:W-:Y:S02]  /*00d0*/  ISETP.GE.U32.AND P2, PT, R4, 0x2, PT ;  /* 0x000000020400780c */ /* 0x000fe40003f46070 */
[----:B------:R-:W-:Y:S01]  /*00e0*/  ISETP.NE.AND P0, PT, R7, RZ, PT ;  /* 0x000000ff0700720c */ /* 0x000fe20003f05270 */
[----:B0-----:R-:W-:-:S06]  /*00f0*/  ULEA UR4, UR5, UR4, 0x18 ;  /* 0x0000000405047291 */ /* 0x001fcc000f8ec0ff */
[----:B------:R-:W-:-:S05]  /*0100*/  LEA R0, R7, UR4, 0x2 ;  /* 0x0000000407007c11 */ /* 0x000fca000f8e10ff */
[----:B--2---:R0:W-:Y:S04]  /*0110*/  @!P1 STS [R0], R3 ;  /* 0x0000000300009388 */ /* 0x0041e80000000800 */
[----:B------:R0:W-:Y:S01]  /*0120*/  @P1 STS [R0], RZ ;  /* 0x000000ff00001388 */ /* 0x0001e20000000800 */
[----:B------:R-:W-:Y:S06]  /*0130*/  BAR.SYNC.DEFER_BLOCKING 0x0 ;  /* 0x0000000000007b1d */ /* 0x000fec0000010000 */
[----:B------:R-:W-:Y:S05]  /*0140*/  @!P2 BRA `(.L_x_0) ;  /* 0x00000000002ca947 */ /* 0x000fea0003800000 */
.L_x_1:
[----:B------:R-:W-:-:S04]  /*0150*/  SHF.R.U32.HI R5, RZ, 0x1, R4 ;  /* 0x00000001ff057819 */ /* 0x000fc80000011604 */
[----:B------:R-:W-:-:S13]  /*0160*/  ISETP.GE.U32.AND P1, PT, R7, R5, PT ;  /* 0x000000050700720c */ /* 0x000fda0003f26070 */
[----:B------:R-:W-:Y:S01]  /*0170*/  @!P1 IMAD R2, R5, 0x4, R0 ;  /* 0x0000000405029824 */ /* 0x000fe200078e0200 */
[----:B0-----:R-:W-:Y:S05]  /*0180*/  @!P1 LDS R3, [R0] ;  /* 0x0000000000039984 */ /* 0x001fea0000000800 */
[----:B------:R-:W0:Y:S02]  /*0190*/  @!P1 LDS R2, [R2] ;  /* 0x0000000002029984 */ /* 0x000e240000000800 */
[----:B0-----:R-:W-:-:S05]  /*01a0*/  @!P1 IMAD.IADD R3, R2, 0x1, R3 ;  /* 0x0000000102039824 */ /* 0x001fca00078e0203 */
[----:B------:R1:W-:Y:S01]  /*01b0*/  @!P1 STS [R0], R3 ;  /* 0x0000000300009388 */ /* 0x0003e20000000800 */
[----:B------:R-:W-:Y:S01]  /*01c0*/  BAR.SYNC.DEFER_BLOCKING 0x0 ;  /* 0x0000000000007b1d */ /* 0x000fe20000010000 */
[----:B------:R-:W-:Y:S01]  /*01d0*/  ISETP.GT.U32.AND P1, PT, R4, 0x3, PT ;  /* 0x000000030400780c */ /* 0x000fe20003f24070 */
[----:B------:R-:W-:-:S12]  /*01e0*/  IMAD.MOV.U32 R4, RZ, RZ, R5 ;  /* 0x000000ffff047224 */ /* 0x000fd800078e0005 */
[----:B-1----:R-:W-:Y:S05]  /*01f0*/  @P1 BRA `(.L_x_1) ;  /* 0xfffffffc00d41947 */ /* 0x002fea000383ffff */
.L_x_0:
[----:B------:R-:W-:Y:S05]  /*0200*/  @P0 EXIT ;  /* 0x000000000000094d */ /* 0x000fea0003800000 */
[----:B------:R-:W1:Y:S01]  /*0210*/  S2UR UR5, SR_CgaCtaId ;  /* 0x00000000000579c3 */ /* 0x000e620000008800 */
[----:B------:R-:W-:-:S07]  /*0220*/  UMOV UR4, 0x400 ;  /* 0x0000040000047882 */ /* 0x000fce0000000000 */
[----:B0-----:R-:W0:Y:S01]  /*0230*/  LDC.64 R2, c[0x0][0x388] ;  /* 0x0000e200ff027b82 */ /* 0x001e220000000a00 */
[----:B-1----:R-:W-:-:S09]  /*0240*/  ULEA UR4, UR5, UR4, 0x18 ;  /* 0x0000000405047291 */ /* 0x002fd2000f8ec0ff */
[----:B------:R-:W0:Y:S04]  /*0250*/  LDS R5, [UR4] ;  /* 0x00000004ff057984 */ /* 0x000e280008000800 */
[----:B0-----:R-:W-:Y:S01]  /*0260*/  REDG.E.ADD.STRONG.GPU desc[UR6][R2.64], R5 ;  /* 0x000000050200798e */ /* 0x001fe2000c12e106 */
[----:B------:R-:W-:Y:S05]  /*0270*/  EXIT ;  /* 0x000000000000794d */ /* 0x000fea0003800000 */
.L_x_2:
[----:B------:R-:W-:-:S00]  /*0280*/  BRA `(.L_x_2) ;  /* 0xfffffffc00fc7947 */ /* 0x000fc0000383ffff */
[----:B------:R-:W-:-:S00]  /*0290*/  NOP ;  /* 0x0000000000007918 */ /* 0x000fc00000000000 */
        /* <DEDUP_REMOVED lines=14> */
.L_x_3:


//--------------------- .nv.shared._Z11reduce_treePiS_i --------------------------
	.section	.nv.shared._Z11reduce_treePiS_i,"aw",@nobits
	.sectionflags	@""
	.align	16
	.zero		1024


//--------------------- .nv.shared.reserved.0     --------------------------
	.section	.nv.shared.reserved.0,"aw",@nobits
	.weak		__nv_reservedSMEM_offset_0_alias
	.size		__nv_reservedSMEM_offset_0_alias, 0, 64
	.other		__nv_reservedSMEM_offset_0_alias,@"STO_CUDA_RESERVED_SHARED STV_DEFAULT"
__nv_reservedSMEM_offset_0_alias:
	.zero		0
	.zero		64


//--------------------- .nv.constant0._Z11reduce_treePiS_i --------------------------
	.section	.nv.constant0._Z11reduce_treePiS_i,"a",@progbits
	.sectionflags	@""
	.align	4
.nv.constant0._Z11reduce_treePiS_i:
	.zero		916


//--------------------- SYMBOLS --------------------------

	.type		.nv.reservedSmem.offset0,@object
	.size		.nv.reservedSmem.offset0,0x4
	.type		.nv.reservedSmem.cap,@object
	.size		.nv.reservedSmem.cap,0x4
